//
// Generated by NVIDIA NVVM Compiler
//
// Compiler Build ID: CL-36424714
// Cuda compilation tools, release 13.0, V13.0.88
// Based on NVVM 20.0.0
//

.version 9.0
.target sm_100
.address_size 64

	// .globl	_Z12histo_kernelPfiPj
// _ZZ12histo_kernelPfiPjE4temp has been demoted

.visible .entry _Z12histo_kernelPfiPj(
	.param .u64 .ptr .align 1 _Z12histo_kernelPfiPj_param_0,
	.param .u32 _Z12histo_kernelPfiPj_param_1,
	.param .u64 .ptr .align 1 _Z12histo_kernelPfiPj_param_2
)
{
	.reg .pred 	%p<13>;
	.reg .b32 	%r<115>;
	.reg .b32 	%f<3>;
	.reg .b64 	%rd<21>;
	// demoted variable
	.shared .align 4 .b8 _ZZ12histo_kernelPfiPjE4temp[4096];
	ld.param.u64 	%rd7, [_Z12histo_kernelPfiPj_param_0];
	ld.param.u32 	%r55, [_Z12histo_kernelPfiPj_param_1];
	ld.param.u64 	%rd8, [_Z12histo_kernelPfiPj_param_2];
	cvta.to.global.u64 	%rd1, %rd8;
	mov.u32 	%r114, %tid.x;
	mov.u32 	%r2, %ntid.x;
	add.s32 	%r56, %r114, %r2;
	max.u32 	%r57, %r56, 1024;
	setp.lt.u32 	%p1, %r56, 1024;
	selp.u32 	%r58, 1, 0, %p1;
	add.s32 	%r59, %r56, %r58;
	sub.s32 	%r60, %r57, %r59;
	div.u32 	%r61, %r60, %r2;
	add.s32 	%r3, %r61, %r58;
	add.s32 	%r62, %r3, 1;
	and.b32  	%r4, %r62, 3;
	and.b32  	%r5, %r3, 3;
	setp.eq.s32 	%p2, %r5, 3;
	mov.u32 	%r105, %r114;
	@%p2 bra 	$L__BB0_3;
	shl.b32 	%r63, %r114, 2;
	mov.u32 	%r64, _ZZ12histo_kernelPfiPjE4temp;
	add.s32 	%r102, %r64, %r63;
	shl.b32 	%r7, %r2, 2;
	neg.s32 	%r101, %r4;
	mad.lo.s32 	%r105, %r2, %r4, %r114;
$L__BB0_2:
	.pragma "nounroll";
	mov.b32 	%r65, 0;
	st.shared.u32 	[%r102], %r65;
	add.s32 	%r102, %r102, %r7;
	add.s32 	%r101, %r101, 1;
	setp.ne.s32 	%p3, %r101, 0;
	@%p3 bra 	$L__BB0_2;
$L__BB0_3:
	setp.lt.u32 	%p4, %r3, 3;
	@%p4 bra 	$L__BB0_6;
	shl.b32 	%r15, %r2, 2;
	shl.b32 	%r66, %r105, 2;
	mov.u32 	%r67, _ZZ12histo_kernelPfiPjE4temp;
	add.s32 	%r104, %r67, %r66;
	shl.b32 	%r17, %r2, 4;
	shl.b32 	%r18, %r2, 3;
	mul.lo.s32 	%r19, %r2, 12;
$L__BB0_5:
	mov.b32 	%r68, 0;
	st.shared.u32 	[%r104], %r68;
	add.s32 	%r69, %r104, %r15;
	st.shared.u32 	[%r69], %r68;
	add.s32 	%r70, %r104, %r18;
	st.shared.u32 	[%r70], %r68;
	add.s32 	%r71, %r104, %r19;
	st.shared.u32 	[%r71], %r68;
	add.s32 	%r105, %r105, %r15;
	add.s32 	%r104, %r104, %r17;
	setp.lt.u32 	%p5, %r105, 1024;
	@%p5 bra 	$L__BB0_5;
$L__BB0_6:
	bar.sync 	0;
	mov.u32 	%r72, %ctaid.x;
	mad.lo.s32 	%r106, %r72, %r2, %r114;
	setp.ge.s32 	%p6, %r106, %r55;
	@%p6 bra 	$L__BB0_9;
	cvta.to.global.u64 	%rd2, %rd7;
	mov.u32 	%r73, %nctaid.x;
	mul.lo.s32 	%r25, %r2, %r73;
	mov.u32 	%r77, _ZZ12histo_kernelPfiPjE4temp;
$L__BB0_8:
	mul.wide.s32 	%rd9, %r106, 4;
	add.s64 	%rd10, %rd2, %rd9;
	ld.global.f32 	%f1, [%rd10];
	setp.lt.f32 	%p7, %f1, 0f42000000;
	mul.f32 	%f2, %f1, 0f42000000;
	cvt.rzi.s32.f32 	%r74, %f2;
	selp.b32 	%r75, %r74, 1023, %p7;
	shl.b32 	%r76, %r75, 2;
	add.s32 	%r78, %r77, %r76;
	atom.shared.add.u32 	%r79, [%r78], 1;
	add.s32 	%r106, %r106, %r25;
	setp.lt.s32 	%p8, %r106, %r55;
	@%p8 bra 	$L__BB0_8;
$L__BB0_9:
	setp.eq.s32 	%p9, %r5, 3;
	bar.sync 	0;
	@%p9 bra 	$L__BB0_12;
	shl.b32 	%r80, %r114, 2;
	mov.u32 	%r81, _ZZ12histo_kernelPfiPjE4temp;
	add.s32 	%r108, %r81, %r80;
	shl.b32 	%r29, %r2, 2;
	mul.wide.u32 	%rd11, %r114, 4;
	add.s64 	%rd20, %rd1, %rd11;
	mul.wide.u32 	%rd4, %r2, 4;
	neg.s32 	%r107, %r4;
	mad.lo.s32 	%r114, %r2, %r4, %r114;
$L__BB0_11:
	.pragma "nounroll";
	ld.shared.u32 	%r82, [%r108];
	atom.global.add.u32 	%r83, [%rd20], %r82;
	add.s32 	%r108, %r108, %r29;
	add.s64 	%rd20, %rd20, %rd4;
	add.s32 	%r107, %r107, 1;
	setp.ne.s32 	%p10, %r107, 0;
	@%p10 bra 	$L__BB0_11;
$L__BB0_12:
	setp.lt.u32 	%p11, %r3, 3;
	@%p11 bra 	$L__BB0_15;
	shl.b32 	%r84, %r2, 1;
	add.s32 	%r113, %r114, %r84;
	shl.b32 	%r38, %r2, 2;
	mad.lo.s32 	%r112, %r2, 3, %r114;
	add.s32 	%r111, %r2, %r114;
	shl.b32 	%r85, %r114, 2;
	mov.u32 	%r86, _ZZ12histo_kernelPfiPjE4temp;
	add.s32 	%r110, %r86, %r85;
	shl.b32 	%r42, %r2, 4;
	shl.b32 	%r43, %r2, 3;
	mul.lo.s32 	%r44, %r2, 12;
$L__BB0_14:
	mul.wide.u32 	%rd12, %r114, 4;
	add.s64 	%rd13, %rd1, %rd12;
	ld.shared.u32 	%r87, [%r110];
	atom.global.add.u32 	%r88, [%rd13], %r87;
	add.s32 	%r89, %r114, %r2;
	mul.wide.u32 	%rd14, %r111, 4;
	add.s64 	%rd15, %rd1, %rd14;
	add.s32 	%r90, %r110, %r38;
	ld.shared.u32 	%r91, [%r90];
	atom.global.add.u32 	%r92, [%rd15], %r91;
	add.s32 	%r93, %r89, %r2;
	mul.wide.u32 	%rd16, %r113, 4;
	add.s64 	%rd17, %rd1, %rd16;
	add.s32 	%r94, %r110, %r43;
	ld.shared.u32 	%r95, [%r94];
	atom.global.add.u32 	%r96, [%rd17], %r95;
	add.s32 	%r97, %r93, %r2;
	mul.wide.u32 	%rd18, %r112, 4;
	add.s64 	%rd19, %rd1, %rd18;
	add.s32 	%r98, %r110, %r44;
	ld.shared.u32 	%r99, [%r98];
	atom.global.add.u32 	%r100, [%rd19], %r99;
	add.s32 	%r114, %r97, %r2;
	add.s32 	%r113, %r113, %r38;
	add.s32 	%r112, %r112, %r38;
	add.s32 	%r111, %r111, %r38;
	add.s32 	%r110, %r110, %r42;
	setp.lt.u32 	%p12, %r114, 1024;
	@%p12 bra 	$L__BB0_14;
$L__BB0_15:
	ret;

}


// ===== COMPILED SASS (sm_100) =====

	.target	sm_100

	.elftype	@"ET_EXEC"


//--------------------- .note.nv.tkinfo           --------------------------
	.section	.note.nv.tkinfo,"",@"SHT_NOTE"
	.sectionflags	@"SHF_NOTE_NV_TKINFO"
	.tkinfo
        /*0018*/ 	.word	0x00000002
        /*0030*/ 	.string	""
        /*0030*/ 	.string	"ptxas"
        /*0030*/ 	.string	"Cuda compilation tools, release 13.0, V13.0.88"
        /*0030*/ 	.string	"Build cuda_13.0.r13.0/compiler.36424714_0"
        /*0030*/ 	.string	"-arch sm_100 -m 64 "



//--------------------- .note.nv.cuinfo           --------------------------
	.section	.note.nv.cuinfo,"",@"SHT_NOTE"
	.sectionflags	@"SHF_NOTE_NV_CUINFO"
        /*0018*/ 	.short	0x0002
        /*001a*/ 	.short	0x0064
        /*001c*/ 	.short	0x0082
	.zero		2


//--------------------- .nv.info                  --------------------------
	.section	.nv.info,"",@"SHT_CUDA_INFO"
	.align	4


	//----- nvinfo : EIATTR_REGCOUNT
	.align		4
        /*0000*/ 	.byte	0x04, 0x2f
        /*0002*/ 	.short	(.L_1 - .L_0)
	.align		4
.L_0:
        /*0004*/ 	.word	index@(_Z12histo_kernelPfiPj)
        /*0008*/ 	.word	0x00000020


	//----- nvinfo : EIATTR_FRAME_SIZE
	.align		4
.L_1:
        /*000c*/ 	.byte	0x04, 0x11
        /*000e*/ 	.short	(.L_3 - .L_2)
	.align		4
.L_2:
        /*0010*/ 	.word	index@(_Z12histo_kernelPfiPj)
        /*0014*/ 	.word	0x00000000


	//----- nvinfo : EIATTR_MIN_STACK_SIZE
	.align		4
.L_3:
        /*0018*/ 	.byte	0x04, 0x12
        /*001a*/ 	.short	(.L_5 - .L_4)
	.align		4
.L_4:
        /*001c*/ 	.word	index@(_Z12histo_kernelPfiPj)
        /*0020*/ 	.word	0x00000000
.L_5:


//--------------------- .nv.compat                --------------------------
	.section	.nv.compat,"",@"SHT_CUDA_COMPAT_INFO"
	.align	4
        /*0000*/ 	.byte	0x02, 0x09, 0x00, 0x00, 0x02, 0x02, 0x01, 0x00, 0x02, 0x05, 0x05, 0x00, 0x03, 0x07, 0x01, 0x01
        /*0010*/ 	.byte	0x02, 0x03, 0x00, 0x00, 0x02, 0x06, 0x01, 0x00, 0x04, 0x0b, 0x08, 0x00, 0x01, 0x00, 0x00, 0x00
        /*0020*/ 	.byte	0x00, 0x00, 0x00, 0x00


//--------------------- .nv.info._Z12histo_kernelPfiPj --------------------------
	.section	.nv.info._Z12histo_kernelPfiPj,"",@"SHT_CUDA_INFO"
	.sectionflags	@""
	.align	4


	//----- nvinfo : EIATTR_CUDA_API_VERSION
	.align		4
        /*0000*/ 	.byte	0x04, 0x37
        /*0002*/ 	.short	(.L_7 - .L_6)
.L_6:
        /*0004*/ 	.word	0x00000082


	//----- nvinfo : EIATTR_KPARAM_INFO
	.align		4
.L_7:
        /*0008*/ 	.byte	0x04, 0x17
        /*000a*/ 	.short	(.L_9 - .L_8)
.L_8:
        /*000c*/ 	.word	0x00000000
        /*0010*/ 	.short	0x0002
        /*0012*/ 	.short	0x0010
        /*0014*/ 	.byte	0x00, 0xf5, 0x21, 0x00


	//----- nvinfo : EIATTR_KPARAM_INFO
	.align		4
.L_9:
        /*0018*/ 	.byte	0x04, 0x17
        /*001a*/ 	.short	(.L_11 - .L_10)
.L_10:
        /*001c*/ 	.word	0x00000000
        /*0020*/ 	.short	0x0001
        /*0022*/ 	.short	0x0008
        /*0024*/ 	.byte	0x00, 0xf0, 0x11, 0x00


	//----- nvinfo : EIATTR_KPARAM_INFO
	.align		4
.L_11:
        /*0028*/ 	.byte	0x04, 0x17
        /*002a*/ 	.short	(.L_13 - .L_12)
.L_12:
        /*002c*/ 	.word	0x00000000
        /*0030*/ 	.short	0x0000
        /*0032*/ 	.short	0x0000
        /*0034*/ 	.byte	0x00, 0xf5, 0x21, 0x00


	//----- nvinfo : EIATTR_SPARSE_MMA_MASK
	.align		4
.L_13:
        /*0038*/ 	.byte	0x03, 0x50
        /*003a*/ 	.short	0x0000


	//----- nvinfo : EIATTR_MAXREG_COUNT
	.align		4
        /*003c*/ 	.byte	0x03, 0x1b
        /*003e*/ 	.short	0x00ff


	//----- nvinfo : EIATTR_NUM_BARRIERS
	.align		4
        /*0040*/ 	.byte	0x02, 0x4c
        /*0042*/ 	.byte	0x01
	.zero		1


	//----- nvinfo : EIATTR_MERCURY_ISA_VERSION
	.align		4
        /*0044*/ 	.byte	0x03, 0x5f
        /*0046*/ 	.short	0x0101


	//----- nvinfo : EIATTR_VRC_CTA_INIT_COUNT
	.align		4
        /*0048*/ 	.byte	0x02, 0x4a
	.zero		1
	.zero		1


	//----- nvinfo : EIATTR_EXIT_INSTR_OFFSETS
	.align		4
        /*004c*/ 	.byte	0x04, 0x1c
        /*004e*/ 	.short	(.L_15 - .L_14)


	//   ....[0]....
.L_14:
        /*0050*/ 	.word	0x000006f0


	//   ....[1]....
        /*0054*/ 	.word	0x000008f0


	//----- nvinfo : EIATTR_CRS_STACK_SIZE
	.align		4
.L_15:
        /*0058*/ 	.byte	0x04, 0x1e
        /*005a*/ 	.short	(.L_17 - .L_16)
.L_16:
        /*005c*/ 	.word	0x00000000


	//----- nvinfo : EIATTR_CBANK_PARAM_SIZE
	.align		4
.L_17:
        /*0060*/ 	.byte	0x03, 0x19
        /*0062*/ 	.short	0x0018


	//----- nvinfo : EIATTR_PARAM_CBANK
	.align		4
        /*0064*/ 	.byte	0x04, 0x0a
        /*0066*/ 	.short	(.L_19 - .L_18)
	.align		4
.L_18:
        /*0068*/ 	.word	index@(.nv.constant0._Z12histo_kernelPfiPj)
        /*006c*/ 	.short	0x0380
        /*006e*/ 	.short	0x0018


	//----- nvinfo : EIATTR_SW_WAR
	.align		4
.L_19:
        /*0070*/ 	.byte	0x04, 0x36
        /*0072*/ 	.short	(.L_21 - .L_20)
.L_20:
        /*0074*/ 	.word	0x00000008
.L_21:


//--------------------- .nv.callgraph             --------------------------
	.section	.nv.callgraph,"",@"SHT_CUDA_CALLGRAPH"
	.align	4
	.sectionentsize	8
	.align		4
        /*0000*/ 	.word	0x00000000
	.align		4
        /*0004*/ 	.word	0xffffffff
	.align		4
        /*0008*/ 	.word	0x00000000
	.align		4
        /*000c*/ 	.word	0xfffffffe
	.align		4
        /*0010*/ 	.word	0x00000000
	.align		4
        /*0014*/ 	.word	0xfffffffd
	.align		4
        /*0018*/ 	.word	0x00000000
	.align		4
        /*001c*/ 	.word	0xfffffffc


//--------------------- .text._Z12histo_kernelPfiPj --------------------------
	.section	.text._Z12histo_kernelPfiPj,"ax",@progbits
	.align	128
        .global         _Z12histo_kernelPfiPj
        .type           _Z12histo_kernelPfiPj,@function
        .size           _Z12histo_kernelPfiPj,(.L_x_14 - _Z12histo_kernelPfiPj)
        .other          _Z12histo_kernelPfiPj,@"STO_CUDA_ENTRY STV_DEFAULT"
_Z12histo_kernelPfiPj:
.text._Z12histo_kernelPfiPj:
[----:B------:R-:W-:Y:S08]  /*0000*/  LDC R1, c[0x0][0x37c] ;  /* 0x0000df00ff017b82 */ /* 0x000ff00000000800 */
[----:B------:R-:W0:Y:S01]  /*0010*/  LDC R0, c[0x0][0x360] ;  /* 0x0000d800ff007b82 */ /* 0x000e220000000800 */
[----:B------:R-:W1:Y:S01]  /*0020*/  S2R R9, SR_TID.X ;  /* 0x0000000000097919 */ /* 0x000e620000002100 */
[----:B------:R-:W-:Y:S01]  /*0030*/  BSSY.RECONVERGENT B0, `(.L_x_0) ;  /* 0x000002b000007945 */ /* 0x000fe20003800200 */
[----:B0-----:R-:W0:Y:S01]  /*0040*/  I2F.U32.RP R7, R0 ;  /* 0x0000000000077306 */ /* 0x001e220000209000 */
[----:B------:R-:W-:-:S02]  /*0050*/  ISETP.NE.U32.AND P2, PT, R0, RZ, PT ;  /* 0x000000ff0000720c */ /* 0x000fc40003f45070 */
[----:B-1----:R-:W-:-:S04]  /*0060*/  IADD3 R4, PT, PT, R9, R0, RZ ;  /* 0x0000000009047210 */ /* 0x002fc80007ffe0ff */
[C---:B------:R-:W-:Y:S01]  /*0070*/  ISETP.GE.U32.AND P0, PT, R4.reuse, 0x400, PT ;  /* 0x000004000400780c */ /* 0x040fe20003f06070 */
[----:B0-----:R-:W0:Y:S01]  /*0080*/  MUFU.RCP R7, R7 ;  /* 0x0000000700077308 */ /* 0x001e220000001000 */
[----:B------:R-:W-:Y:S02]  /*0090*/  VIMNMX.U32 R5, PT, PT, R4, 0x400, !PT ;  /* 0x0000040004057848 */ /* 0x000fe40007fe0000 */
[----:B------:R-:W-:-:S04]  /*00a0*/  SEL R6, RZ, 0x1, P0 ;  /* 0x00000001ff067807 */ /* 0x000fc80000000000 */
[----:B------:R-:W-:Y:S01]  /*00b0*/  IADD3 R5, PT, PT, R5, -R4, -R6 ;  /* 0x8000000405057210 */ /* 0x000fe20007ffe806 */
[----:B0-----:R-:W-:-:S04]  /*00c0*/  VIADD R2, R7, 0xffffffe ;  /* 0x0ffffffe07027836 */ /* 0x001fc80000000000 */
[----:B------:R0:W1:Y:S02]  /*00d0*/  F2I.FTZ.U32.TRUNC.NTZ R3, R2 ;  /* 0x0000000200037305 */ /* 0x000064000021f000 */
[----:B0-----:R-:W-:Y:S02]  /*00e0*/  IMAD.MOV.U32 R2, RZ, RZ, RZ ;  /* 0x000000ffff027224 */ /* 0x001fe400078e00ff */
[----:B-1----:R-:W-:-:S04]  /*00f0*/  IMAD.MOV R11, RZ, RZ, -R3 ;  /* 0x000000ffff0b7224 */ /* 0x002fc800078e0a03 */
[----:B------:R-:W-:-:S04]  /*0100*/  IMAD R11, R11, R0, RZ ;  /* 0x000000000b0b7224 */ /* 0x000fc800078e02ff */
[----:B------:R-:W-:-:S06]  /*0110*/  IMAD.HI.U32 R8, R3, R11, R2 ;  /* 0x0000000b03087227 */ /* 0x000fcc00078e0002 */
[----:B------:R-:W-:-:S04]  /*0120*/  IMAD.HI.U32 R3, R8, R5, RZ ;  /* 0x0000000508037227 */ /* 0x000fc800078e00ff */
[----:B------:R-:W-:-:S04]  /*0130*/  IMAD.MOV R2, RZ, RZ, -R3 ;  /* 0x000000ffff027224 */ /* 0x000fc800078e0a03 */
[----:B------:R-:W-:-:S05]  /*0140*/  IMAD R5, R0, R2, R5 ;  /* 0x0000000200057224 */ /* 0x000fca00078e0205 */
[----:B------:R-:W-:-:S13]  /*0150*/  ISETP.GE.U32.AND P0, PT, R5, R0, PT ;  /* 0x000000000500720c */ /* 0x000fda0003f06070 */
[----:B------:R-:W-:Y:S01]  /*0160*/  @P0 IADD3 R5, PT, PT, R5, -R0, RZ ;  /* 0x8000000005050210 */ /* 0x000fe20007ffe0ff */
[----:B------:R-:W-:-:S03]  /*0170*/  @P0 VIADD R3, R3, 0x1 ;  /* 0x0000000103030836 */ /* 0x000fc60000000000 */
[----:B------:R-:W-:-:S13]  /*0180*/  ISETP.GE.U32.AND P1, PT, R5, R0, PT ;  /* 0x000000000500720c */ /* 0x000fda0003f26070 */
[----:B------:R-:W-:Y:S01]  /*0190*/  @P1 VIADD R3, R3, 0x1 ;  /* 0x0000000103031836 */ /* 0x000fe20000000000 */
[----:B------:R-:W-:-:S04]  /*01a0*/  @!P2 LOP3.LUT R3, RZ, R0, RZ, 0x33, !PT ;  /* 0x00000000ff03a212 */ /* 0x000fc800078e33ff */
[----:B------:R-:W-:-:S04]  /*01b0*/  IADD3 R3, PT, PT, R6, R3, RZ ;  /* 0x0000000306037210 */ /* 0x000fc80007ffe0ff */
[C---:B------:R-:W-:Y:S02]  /*01c0*/  LOP3.LUT R2, R3.reuse, 0x3, RZ, 0xc0, !PT ;  /* 0x0000000303027812 */ /* 0x040fe400078ec0ff */
[C---:B------:R-:W-:Y:S02]  /*01d0*/  ISETP.GE.U32.AND P1, PT, R3.reuse, 0x3, PT ;  /* 0x000000030300780c */ /* 0x040fe40003f26070 */
[----:B------:R-:W-:Y:S01]  /*01e0*/  ISETP.NE.AND P0, PT, R2, 0x3, PT ;  /* 0x000000030200780c */ /* 0x000fe20003f05270 */
[----:B------:R-:W-:Y:S02]  /*01f0*/  VIADD R2, R3, 0x1 ;  /* 0x0000000103027836 */ /* 0x000fe40000000000 */
[----:B------:R-:W-:-:S03]  /*0200*/  IMAD.MOV.U32 R3, RZ, RZ, R9 ;  /* 0x000000ffff037224 */ /* 0x000fc600078e0009 */
[----:B------:R-:W-:-:S07]  /*0210*/  LOP3.LUT R2, R2, 0x3, RZ, 0xc0, !PT ;  /* 0x0000000302027812 */ /* 0x000fce00078ec0ff */
[----:B------:R-:W-:Y:S05]  /*0220*/  @!P0 BRA `(.L_x_1) ;  /* 0x00000000002c8947 */ /* 0x000fea0003800000 */
[----:B------:R-:W0:Y:S01]  /*0230*/  S2UR UR5, SR_CgaCtaId ;  /* 0x00000000000579c3 */ /* 0x000e220000008800 */
[----:B------:R-:W-:Y:S01]  /*0240*/  UMOV UR4, 0x400 ;  /* 0x0000040000047882 */ /* 0x000fe20000000000 */
[C---:B------:R-:W-:Y:S01]  /*0250*/  IMAD R9, R2.reuse, R0, R3 ;  /* 0x0000000002097224 */ /* 0x040fe200078e0203 */
[----:B------:R-:W-:Y:S01]  /*0260*/  IADD3 R4, PT, PT, -R2, RZ, RZ ;  /* 0x000000ff02047210 */ /* 0x000fe20007ffe1ff */
[----:B0-----:R-:W-:-:S06]  /*0270*/  ULEA UR4, UR5, UR4, 0x18 ;  /* 0x0000000405047291 */ /* 0x001fcc000f8ec0ff */
[----:B------:R-:W-:-:S07]  /*0280*/  LEA R5, R3, UR4, 0x2 ;  /* 0x0000000403057c11 */ /* 0x000fce000f8e10ff */
.L_x_2:
[----:B------:R-:W-:Y:S01]  /*0290*/  VIADD R4, R4, 0x1 ;  /* 0x0000000104047836 */ /* 0x000fe20000000000 */
[----:B------:R0:W-:Y:S04]  /*02a0*/  STS [R5], RZ ;  /* 0x000000ff05007388 */ /* 0x0001e80000000800 */
[----:B------:R-:W-:Y:S01]  /*02b0*/  ISETP.NE.AND P2, PT, R4, RZ, PT ;  /* 0x000000ff0400720c */ /* 0x000fe20003f45270 */
[----:B0-----:R-:W-:-:S12]  /*02c0*/  IMAD R5, R0, 0x4, R5 ;  /* 0x0000000400057824 */ /* 0x001fd800078e0205 */
[----:B------:R-:W-:Y:S05]  /*02d0*/  @P2 BRA `(.L_x_2) ;  /* 0xfffffffc00ec2947 */ /* 0x000fea000383ffff */
.L_x_1:
[----:B------:R-:W-:Y:S05]  /*02e0*/  BSYNC.RECONVERGENT B0 ;  /* 0x0000000000007941 */ /* 0x000fea0003800200 */
.L_x_0:
[----:B------:R-:W-:Y:S04]  /*02f0*/  BSSY.RECONVERGENT B0, `(.L_x_3) ;  /* 0x0000011000007945 */ /* 0x000fe80003800200 */
[----:B------:R-:W-:Y:S05]  /*0300*/  @!P1 BRA `(.L_x_4) ;  /* 0x00000000003c9947 */ /* 0x000fea0003800000 */
[----:B------:R-:W0:Y:S01]  /*0310*/  S2UR UR5, SR_CgaCtaId ;  /* 0x00000000000579c3 */ /* 0x000e220000008800 */
[----:B------:R-:W-:Y:S02]  /*0320*/  UMOV UR4, 0x400 ;  /* 0x0000040000047882 */ /* 0x000fe40000000000 */
[----:B0-----:R-:W-:-:S06]  /*0330*/  ULEA UR4, UR5, UR4, 0x18 ;  /* 0x0000000405047291 */ /* 0x001fcc000f8ec0ff */
[----:B------:R-:W-:-:S07]  /*0340*/  LEA R5, R9, UR4, 0x2 ;  /* 0x0000000409057c11 */ /* 0x000fce000f8e10ff */
.L_x_5:
[C---:B------:R-:W-:Y:S01]  /*0350*/  LEA R4, R0.reuse, R5, 0x2 ;  /* 0x0000000500047211 */ /* 0x040fe200078e10ff */
[C-C-:B------:R-:W-:Y:S01]  /*0360*/  IMAD R6, R0.reuse, 0x8, R5.reuse ;  /* 0x0000000800067824 */ /* 0x140fe200078e0205 */
[----:B------:R0:W-:Y:S01]  /*0370*/  STS [R5], RZ ;  /* 0x000000ff05007388 */ /* 0x0001e20000000800 */
[C---:B------:R-:W-:Y:S02]  /*0380*/  IMAD R7, R0.reuse, 0xc, R5 ;  /* 0x0000000c00077824 */ /* 0x040fe400078e0205 */
[----:B------:R-:W-:Y:S01]  /*0390*/  IMAD R9, R0, 0x4, R9 ;  /* 0x0000000400097824 */ /* 0x000fe200078e0209 */
[----:B------:R1:W-:Y:S04]  /*03a0*/  STS [R4], RZ ;  /* 0x000000ff04007388 */ /* 0x0003e80000000800 */
[----:B------:R1:W-:Y:S01]  /*03b0*/  STS [R6], RZ ;  /* 0x000000ff06007388 */ /* 0x0003e20000000800 */
[----:B------:R-:W-:-:S02]  /*03c0*/  ISETP.GE.U32.AND P2, PT, R9, 0x400, PT ;  /* 0x000004000900780c */ /* 0x000fc40003f46070 */
[----:B0-----:R-:W-:Y:S01]  /*03d0*/  LEA R5, R0, R5, 0x4 ;  /* 0x0000000500057211 */ /* 0x001fe200078e20ff */
[----:B------:R1:W-:Y:S10]  /*03e0*/  STS [R7], RZ ;  /* 0x000000ff07007388 */ /* 0x0003f40000000800 */
[----:B-1----:R-:W-:Y:S05]  /*03f0*/  @!P2 BRA `(.L_x_5) ;  /* 0xfffffffc00d4a947 */ /* 0x002fea000383ffff */
.L_x_4:
[----:B------:R-:W-:Y:S05]  /*0400*/  BSYNC.RECONVERGENT B0 ;  /* 0x0000000000007941 */ /* 0x000fea0003800200 */
.L_x_3:
[----:B------:R-:W0:Y:S01]  /*0410*/  S2UR UR4, SR_CTAID.X ;  /* 0x00000000000479c3 */ /* 0x000e220000002500 */
[----:B------:R-:W1:Y:S01]  /*0420*/  LDCU UR5, c[0x0][0x388] ;  /* 0x00007100ff0577ac */ /* 0x000e620008000800 */
[----:B------:R-:W-:Y:S01]  /*0430*/  BSSY.RECONVERGENT B0, `(.L_x_6) ;  /* 0x0000018000007945 */ /* 0x000fe20003800200 */
[----:B------:R-:W2:Y:S01]  /*0440*/  LDCU.64 UR6, c[0x0][0x358] ;  /* 0x00006b00ff0677ac */ /* 0x000ea20008000a00 */
[----:B0-----:R-:W-:-:S04]  /*0450*/  IMAD R6, R0, UR4, R3 ;  /* 0x0000000400067c24 */ /* 0x001fc8000f8e0203 */
[----:B------:R-:W-:Y:S01]  /*0460*/  BAR.SYNC.DEFER_BLOCKING 0x0 ;  /* 0x0000000000007b1d */ /* 0x000fe20000010000 */
[----:B-1----:R-:W-:-:S13]  /*0470*/  ISETP.GE.AND P2, PT, R6, UR5, PT ;  /* 0x0000000506007c0c */ /* 0x002fda000bf46270 */
[----:B--2---:R-:W-:Y:S05]  /*0480*/  @P2 BRA `(.L_x_7) ;  /* 0x0000000000482947 */ /* 0x004fea0003800000 */
[----:B------:R-:W0:Y:S01]  /*0490*/  S2R R8, SR_CgaCtaId ;  /* 0x0000000000087919 */ /* 0x000e220000008800 */
[----:B------:R-:W1:Y:S01]  /*04a0*/  LDC.64 R4, c[0x0][0x380] ;  /* 0x0000e000ff047b82 */ /* 0x000e620000000a00 */
[----:B------:R-:W2:Y:S01]  /*04b0*/  LDCU UR4, c[0x0][0x370] ;  /* 0x00006e00ff0477ac */ /* 0x000ea20008000800 */
[----:B------:R-:W-:Y:S01]  /*04c0*/  MOV R7, 0x400 ;  /* 0x0000040000077802 */ /* 0x000fe20000000f00 */
[----:B------:R-:W-:-:S03]  /*04d0*/  IMAD.MOV.U32 R9, RZ, RZ, R6 ;  /* 0x000000ffff097224 */ /* 0x000fc600078e0006 */
[----:B0-----:R-:W-:Y:S01]  /*04e0*/  LEA R12, R8, R7, 0x18 ;  /* 0x00000007080c7211 */ /* 0x001fe200078ec0ff */
[----:B--2---:R-:W-:-:S07]  /*04f0*/  IMAD R8, R0, UR4, RZ ;  /* 0x0000000400087c24 */ /* 0x004fce000f8e02ff */
.L_x_8:
[----:B-1----:R-:W-:-:S06]  /*0500*/  IMAD.WIDE R6, R9, 0x4, R4 ;  /* 0x0000000409067825 */ /* 0x002fcc00078e0204 */
[----:B------:R-:W2:Y:S01]  /*0510*/  LDG.E R6, desc[UR6][R6.64] ;  /* 0x0000000606067981 */ /* 0x000ea2000c1e1900 */
[----:B------:R-:W-:Y:S02]  /*0520*/  IMAD.IADD R9, R8, 0x1, R9 ;  /* 0x0000000108097824 */ /* 0x000fe400078e0209 */
[C---:B--2---:R-:W-:Y:S01]  /*0530*/  FMUL R10, R6.reuse, 32 ;  /* 0x42000000060a7820 */ /* 0x044fe20000400000 */
[----:B------:R-:W-:-:S05]  /*0540*/  FSETP.GEU.AND P2, PT, R6, 32, PT ;  /* 0x420000000600780b */ /* 0x000fca0003f4e000 */
[----:B0-----:R-:W0:Y:S02]  /*0550*/  F2I.TRUNC.NTZ R10, R10 ;  /* 0x0000000a000a7305 */ /* 0x001e24000020f100 */
[----:B0-----:R-:W-:Y:S02]  /*0560*/  SEL R11, R10, 0x3ff, !P2 ;  /* 0x000003ff0a0b7807 */ /* 0x001fe40005000000 */
[----:B------:R-:W-:Y:S02]  /*0570*/  ISETP.GE.AND P2, PT, R9, UR5, PT ;  /* 0x0000000509007c0c */ /* 0x000fe4000bf46270 */
[----:B------:R-:W-:-:S05]  /*0580*/  LEA R11, R11, R12, 0x2 ;  /* 0x0000000c0b0b7211 */ /* 0x000fca00078e10ff */
[----:B------:R0:W-:Y:S06]  /*0590*/  ATOMS.POPC.INC.32 RZ, [R11+URZ] ;  /* 0x000000000bff7f8c */ /* 0x0001ec000d8000ff */
[----:B------:R-:W-:Y:S05]  /*05a0*/  @!P2 BRA `(.L_x_8) ;  /* 0xfffffffc00d4a947 */ /* 0x000fea000383ffff */
.L_x_7:
[----:B------:R-:W-:Y:S05]  /*05b0*/  BSYNC.RECONVERGENT B0 ;  /* 0x0000000000007941 */ /* 0x000fea0003800200 */
.L_x_6:
[----:B------:R-:W-:Y:S06]  /*05c0*/  BAR.SYNC.DEFER_BLOCKING 0x0 ;  /* 0x0000000000007b1d */ /* 0x000fec0000010000 */
[----:B------:R-:W-:Y:S04]  /*05d0*/  BSSY.RECONVERGENT B0, `(.L_x_9) ;  /* 0x0000011000007945 */ /* 0x000fe80003800200 */
[----:B------:R-:W-:Y:S05]  /*05e0*/  @!P0 BRA `(.L_x_10) ;  /* 0x00000000003c8947 */ /* 0x000fea0003800000 */
[----:B------:R-:W1:Y:S01]  /*05f0*/  S2UR UR5, SR_CgaCtaId ;  /* 0x00000000000579c3 */ /* 0x000e620000008800 */
[----:B------:R-:W-:Y:S01]  /*0600*/  UMOV UR4, 0x400 ;  /* 0x0000040000047882 */ /* 0x000fe20000000000 */
[----:B------:R-:W-:-:S06]  /*0610*/  IADD3 R6, PT, PT, -R2, RZ, RZ ;  /* 0x000000ff02067210 */ /* 0x000fcc0007ffe1ff */
[----:B------:R-:W2:Y:S01]  /*0620*/  LDC.64 R4, c[0x0][0x390] ;  /* 0x0000e400ff047b82 */ /* 0x000ea20000000a00 */
[----:B-1----:R-:W-:-:S06]  /*0630*/  ULEA UR4, UR5, UR4, 0x18 ;  /* 0x0000000405047291 */ /* 0x002fcc000f8ec0ff */
[C---:B------:R-:W-:Y:S01]  /*0640*/  LEA R7, R3.reuse, UR4, 0x2 ;  /* 0x0000000403077c11 */ /* 0x040fe2000f8e10ff */
[----:B--2---:R-:W-:-:S04]  /*0650*/  IMAD.WIDE.U32 R4, R3, 0x4, R4 ;  /* 0x0000000403047825 */ /* 0x004fc800078e0004 */
[----:B------:R-:W-:-:S07]  /*0660*/  IMAD R3, R2, R0, R3 ;  /* 0x0000000002037224 */ /* 0x000fce00078e0203 */
.L_x_11:
[----:B------:R1:W2:Y:S01]  /*0670*/  LDS R9, [R7] ;  /* 0x0000000007097984 */ /* 0x0002a20000000800 */
[----:B------:R-:W-:-:S05]  /*0680*/  VIADD R6, R6, 0x1 ;  /* 0x0000000106067836 */ /* 0x000fca0000000000 */
[----:B------:R-:W-:Y:S02]  /*0690*/  ISETP.NE.AND P0, PT, R6, RZ, PT ;  /* 0x000000ff0600720c */ /* 0x000fe40003f05270 */
[C---:B-1----:R-:W-:Y:S01]  /*06a0*/  LEA R7, R0.reuse, R7, 0x2 ;  /* 0x0000000700077211 */ /* 0x042fe200078e10ff */
[----:B--2---:R1:W-:Y:S02]  /*06b0*/  REDG.E.ADD.STRONG.GPU desc[UR6][R4.64], R9 ;  /* 0x000000090400798e */ /* 0x0043e4000c12e106 */
[----:B-1----:R-:W-:-:S08]  /*06c0*/  IMAD.WIDE.U32 R4, R0, 0x4, R4 ;  /* 0x0000000400047825 */ /* 0x002fd000078e0004 */
[----:B------:R-:W-:Y:S05]  /*06d0*/  @P0 BRA `(.L_x_11) ;  /* 0xfffffffc00e40947 */ /* 0x000fea000383ffff */
.L_x_10:
[----:B------:R-:W-:Y:S05]  /*06e0*/  BSYNC.RECONVERGENT B0 ;  /* 0x0000000000007941 */ /* 0x000fea0003800200 */
.L_x_9:
[----:B------:R-:W-:Y:S05]  /*06f0*/  @!P1 EXIT ;  /* 0x000000000000994d */ /* 0x000fea0003800000 */
[----:B------:R-:W1:Y:S01]  /*0700*/  S2UR UR5, SR_CgaCtaId ;  /* 0x00000000000579c3 */ /* 0x000e620000008800 */
[----:B------:R-:W-:Y:S01]  /*0710*/  UMOV UR4, 0x400 ;  /* 0x0000040000047882 */ /* 0x000fe20000000000 */
[C-C-:B------:R-:W-:Y:S01]  /*0720*/  IMAD R15, R0.reuse, 0x2, R3.reuse ;  /* 0x00000002000f7824 */ /* 0x140fe200078e0203 */
[----:B------:R-:W-:Y:S01]  /*0730*/  IADD3 R19, PT, PT, R3, R0, RZ ;  /* 0x0000000003137210 */ /* 0x000fe20007ffe0ff */
[----:B------:R-:W-:-:S04]  /*0740*/  IMAD R17, R0, 0x3, R3 ;  /* 0x0000000300117824 */ /* 0x000fc800078e0203 */
[----:B------:R-:W2:Y:S01]  /*0750*/  LDC.64 R4, c[0x0][0x390] ;  /* 0x0000e400ff047b82 */ /* 0x000ea20000000a00 */
[----:B-1----:R-:W-:-:S06]  /*0760*/  ULEA UR4, UR5, UR4, 0x18 ;  /* 0x0000000405047291 */ /* 0x002fcc000f8ec0ff */
[----:B------:R-:W-:-:S07]  /*0770*/  LEA R21, R3, UR4, 0x2 ;  /* 0x0000000403157c11 */ /* 0x000fce000f8e10ff */
.L_x_12:
[C-C-:B------:R-:W-:Y:S01]  /*0780*/  IMAD R2, R0.reuse, 0x4, R21.reuse ;  /* 0x0000000400027824 */ /* 0x140fe200078e0215 */
[C---:B------:R-:W-:Y:S01]  /*0790*/  LEA R14, R0.reuse, R21, 0x3 ;  /* 0x00000015000e7211 */ /* 0x040fe200078e18ff */
[----:B------:R-:W-:Y:S01]  /*07a0*/  IMAD R16, R0, 0xc, R21 ;  /* 0x0000000c00107824 */ /* 0x000fe200078e0215 */
[----:B-1----:R1:W3:Y:S01]  /*07b0*/  LDS R23, [R21] ;  /* 0x0000000015177984 */ /* 0x0022e20000000800 */
[----:B--2---:R-:W-:-:S03]  /*07c0*/  IMAD.WIDE.U32 R6, R3, 0x4, R4 ;  /* 0x0000000403067825 */ /* 0x004fc600078e0004 */
[----:B------:R-:W2:Y:S01]  /*07d0*/  LDS R25, [R2] ;  /* 0x0000000002197984 */ /* 0x000ea20000000800 */
[----:B------:R-:W-:-:S03]  /*07e0*/  IMAD.WIDE.U32 R8, R19, 0x4, R4 ;  /* 0x0000000413087825 */ /* 0x000fc600078e0004 */
[----:B------:R-:W4:Y:S01]  /*07f0*/  LDS R27, [R14] ;  /* 0x000000000e1b7984 */ /* 0x000f220000000800 */
[----:B0-----:R-:W-:-:S03]  /*0800*/  IMAD.WIDE.U32 R10, R15, 0x4, R4 ;  /* 0x000000040f0a7825 */ /* 0x001fc600078e0004 */
[----:B------:R-:W0:Y:S01]  /*0810*/  LDS R29, [R16] ;  /* 0x00000000101d7984 */ /* 0x000e220000000800 */
[----:B------:R-:W-:Y:S01]  /*0820*/  IADD3 R3, PT, PT, R0, R3, R0 ;  /* 0x0000000300037210 */ /* 0x000fe20007ffe000 */
[----:B------:R-:W-:-:S03]  /*0830*/  IMAD.WIDE.U32 R12, R17, 0x4, R4 ;  /* 0x00000004110c7825 */ /* 0x000fc600078e0004 */
[----:B------:R-:W-:-:S04]  /*0840*/  IADD3 R3, PT, PT, R0, R3, R0 ;  /* 0x0000000300037210 */ /* 0x000fc80007ffe000 */
[----:B------:R-:W-:Y:S01]  /*0850*/  ISETP.GE.U32.AND P0, PT, R3, 0x400, PT ;  /* 0x000004000300780c */ /* 0x000fe20003f06070 */
[C---:B------:R-:W-:Y:S01]  /*0860*/  IMAD R15, R0.reuse, 0x4, R15 ;  /* 0x00000004000f7824 */ /* 0x040fe200078e020f */
[C---:B------:R-:W-:Y:S01]  /*0870*/  LEA R17, R0.reuse, R17, 0x2 ;  /* 0x0000001100117211 */ /* 0x040fe200078e10ff */
[C---:B------:R-:W-:Y:S01]  /*0880*/  IMAD R19, R0.reuse, 0x4, R19 ;  /* 0x0000000400137824 */ /* 0x040fe200078e0213 */
[----:B-1----:R-:W-:Y:S01]  /*0890*/  LEA R21, R0, R21, 0x4 ;  /* 0x0000001500157211 */ /* 0x002fe200078e20ff */
[----:B---3--:R1:W-:Y:S04]  /*08a0*/  REDG.E.ADD.STRONG.GPU desc[UR6][R6.64], R23 ;  /* 0x000000170600798e */ /* 0x0083e8000c12e106 */
[----:B--2---:R1:W-:Y:S04]  /*08b0*/  REDG.E.ADD.STRONG.GPU desc[UR6][R8.64], R25 ;  /* 0x000000190800798e */ /* 0x0043e8000c12e106 */
[----:B----4-:R1:W-:Y:S04]  /*08c0*/  REDG.E.ADD.STRONG.GPU desc[UR6][R10.64], R27 ;  /* 0x0000001b0a00798e */ /* 0x0103e8000c12e106 */
[----:B0-----:R1:W-:Y:S01]  /*08d0*/  REDG.E.ADD.STRONG.GPU desc[UR6][R12.64], R29 ;  /* 0x0000001d0c00798e */ /* 0x0013e2000c12e106 */
[----:B------:R-:W-:Y:S05]  /*08e0*/  @!P0 BRA `(.L_x_12) ;  /* 0xfffffffc00a48947 */ /* 0x000fea000383ffff */
[----:B------:R-:W-:Y:S05]  /*08f0*/  EXIT ;  /* 0x000000000000794d */ /* 0x000fea0003800000 */
.L_x_13:
[----:B------:R-:W-:-:S00]  /*0900*/  BRA `(.L_x_13) ;  /* 0xfffffffc00fc7947 */ /* 0x000fc0000383ffff */
[----:B------:R-:W-:-:S00]  /*0910*/  NOP ;  /* 0x0000000000007918 */ /* 0x000fc00000000000 */
        /* <DEDUP_REMOVED lines=14> */
.L_x_14:


//--------------------- .nv.shared._Z12histo_kernelPfiPj --------------------------
	.section	.nv.shared._Z12histo_kernelPfiPj,"aw",@nobits
	.sectionflags	@""
	.align	4
.nv.shared._Z12histo_kernelPfiPj:
	.zero		5120


//--------------------- .nv.shared.reserved.0     --------------------------
	.section	.nv.shared.reserved.0,"aw",@nobits
	.weak		__nv_reservedSMEM_offset_0_alias
	.size		__nv_reservedSMEM_offset_0_alias, 0, 64
	.other		__nv_reservedSMEM_offset_0_alias,@"STO_CUDA_RESERVED_SHARED STV_DEFAULT"
__nv_reservedSMEM_offset_0_alias:
	.zero		0
	.zero		64


//--------------------- .nv.constant0._Z12histo_kernelPfiPj --------------------------
	.section	.nv.constant0._Z12histo_kernelPfiPj,"a",@progbits
	.sectionflags	@""
	.align	4
.nv.constant0._Z12histo_kernelPfiPj:
	.zero		920


//--------------------- SYMBOLS --------------------------

	.type		.nv.reservedSmem.offset0,@object
	.size		.nv.reservedSmem.offset0,0x4
	.type		.nv.reservedSmem.cap,@object
	.size		.nv.reservedSmem.cap,0x4
